//
// Generated by NVIDIA NVVM Compiler
//
// Compiler Build ID: CL-36424714
// Cuda compilation tools, release 13.0, V13.0.88
// Based on NVVM 20.0.0
//

.version 9.0
.target sm_100
.address_size 64

	// .globl	_Z6kernelPdS_iiiiii

.visible .entry _Z6kernelPdS_iiiiii(
	.param .u64 .ptr .align 1 _Z6kernelPdS_iiiiii_param_0,
	.param .u64 .ptr .align 1 _Z6kernelPdS_iiiiii_param_1,
	.param .u32 _Z6kernelPdS_iiiiii_param_2,
	.param .u32 _Z6kernelPdS_iiiiii_param_3,
	.param .u32 _Z6kernelPdS_iiiiii_param_4,
	.param .u32 _Z6kernelPdS_iiiiii_param_5,
	.param .u32 _Z6kernelPdS_iiiiii_param_6,
	.param .u32 _Z6kernelPdS_iiiiii_param_7
)
{
	.reg .pred 	%p<8>;
	.reg .b32 	%r<25>;
	.reg .b64 	%rd<17>;
	.reg .b64 	%fd<15>;

	ld.param.u64 	%rd1, [_Z6kernelPdS_iiiiii_param_0];
	ld.param.u64 	%rd2, [_Z6kernelPdS_iiiiii_param_1];
	ld.param.u32 	%r6, [_Z6kernelPdS_iiiiii_param_2];
	ld.param.u32 	%r3, [_Z6kernelPdS_iiiiii_param_3];
	ld.param.u32 	%r8, [_Z6kernelPdS_iiiiii_param_4];
	ld.param.u32 	%r9, [_Z6kernelPdS_iiiiii_param_5];
	ld.param.u32 	%r4, [_Z6kernelPdS_iiiiii_param_6];
	ld.param.u32 	%r5, [_Z6kernelPdS_iiiiii_param_7];
	mov.u32 	%r10, %ctaid.x;
	mov.u32 	%r11, %ntid.x;
	mov.u32 	%r12, %tid.x;
	mad.lo.s32 	%r13, %r10, %r11, %r12;
	mov.u32 	%r14, %ctaid.y;
	mov.u32 	%r15, %ntid.y;
	mov.u32 	%r16, %tid.y;
	mad.lo.s32 	%r2, %r14, %r15, %r16;
	add.s32 	%r17, %r8, -1;
	setp.lt.s32 	%p1, %r2, %r17;
	setp.ge.s32 	%p2, %r2, %r9;
	setp.lt.s32 	%p3, %r13, 1;
	or.pred  	%p4, %p1, %p3;
	or.pred  	%p5, %p4, %p2;
	add.s32 	%r18, %r6, -1;
	setp.ge.s32 	%p6, %r13, %r18;
	or.pred  	%p7, %p5, %p6;
	@%p7 bra 	$L__BB0_2;
	cvta.to.global.u64 	%rd3, %rd1;
	cvta.to.global.u64 	%rd4, %rd2;
	mul.lo.s32 	%r19, %r3, %r2;
	cvt.s64.s32 	%rd5, %r19;
	cvt.u64.u32 	%rd6, %r13;
	add.s64 	%rd7, %rd6, %rd5;
	shl.b64 	%rd8, %rd7, 3;
	add.s64 	%rd9, %rd3, %rd8;
	ld.global.f64 	%fd1, [%rd9+-8];
	ld.global.f64 	%fd2, [%rd9+8];
	add.f64 	%fd3, %fd1, %fd2;
	add.s32 	%r20, %r19, %r13;
	mul.wide.s32 	%rd10, %r20, 8;
	add.s64 	%rd11, %rd3, %rd10;
	ld.global.f64 	%fd4, [%rd11];
	fma.rn.f64 	%fd5, %fd4, 0d4000000000000000, %fd3;
	sub.s32 	%r21, %r19, %r3;
	add.s32 	%r22, %r21, %r13;
	mul.wide.s32 	%rd12, %r22, 8;
	add.s64 	%rd13, %rd3, %rd12;
	ld.global.f64 	%fd6, [%rd13];
	mul.wide.s32 	%rd14, %r3, 8;
	add.s64 	%rd15, %rd11, %rd14;
	ld.global.f64 	%fd7, [%rd15];
	add.f64 	%fd8, %fd6, %fd7;
	fma.rn.f64 	%fd9, %fd4, 0d4000000000000000, %fd8;
	mul.lo.s32 	%r23, %r4, %r4;
	cvt.rn.f64.u32 	%fd10, %r23;
	div.rn.f64 	%fd11, %fd5, %fd10;
	mul.lo.s32 	%r24, %r5, %r5;
	cvt.rn.f64.u32 	%fd12, %r24;
	div.rn.f64 	%fd13, %fd9, %fd12;
	add.f64 	%fd14, %fd11, %fd13;
	add.s64 	%rd16, %rd4, %rd10;
	st.global.f64 	[%rd16], %fd14;
$L__BB0_2:
	ret;

}


// ===== COMPILED SASS (sm_100) =====

	.target	sm_100

	.elftype	@"ET_EXEC"


//--------------------- .note.nv.tkinfo           --------------------------
	.section	.note.nv.tkinfo,"",@"SHT_NOTE"
	.sectionflags	@"SHF_NOTE_NV_TKINFO"
	.tkinfo
        /*0018*/ 	.word	0x00000002
        /*0030*/ 	.string	""
        /*0030*/ 	.string	"ptxas"
        /*0030*/ 	.string	"Cuda compilation tools, release 13.0, V13.0.88"
        /*0030*/ 	.string	"Build cuda_13.0.r13.0/compiler.36424714_0"
        /*0030*/ 	.string	"-arch sm_100 -m 64 "



//--------------------- .note.nv.cuinfo           --------------------------
	.section	.note.nv.cuinfo,"",@"SHT_NOTE"
	.sectionflags	@"SHF_NOTE_NV_CUINFO"
        /*0018*/ 	.short	0x0002
        /*001a*/ 	.short	0x0064
        /*001c*/ 	.short	0x0082
	.zero		2


//--------------------- .nv.info                  --------------------------
	.section	.nv.info,"",@"SHT_CUDA_INFO"
	.align	4


	//----- nvinfo : EIATTR_REGCOUNT
	.align		4
        /*0000*/ 	.byte	0x04, 0x2f
        /*0002*/ 	.short	(.L_1 - .L_0)
	.align		4
.L_0:
        /*0004*/ 	.word	index@(_Z6kernelPdS_iiiiii)
        /*0008*/ 	.word	0x0000001d


	//----- nvinfo : EIATTR_FRAME_SIZE
	.align		4
.L_1:
        /*000c*/ 	.byte	0x04, 0x11
        /*000e*/ 	.short	(.L_3 - .L_2)
	.align		4
.L_2:
        /*0010*/ 	.word	index@($__internal_0_$__cuda_sm20_div_rn_f64_full)
        /*0014*/ 	.word	0x00000000


	//----- nvinfo : EIATTR_FRAME_SIZE
	.align		4
.L_3:
        /*0018*/ 	.byte	0x04, 0x11
        /*001a*/ 	.short	(.L_5 - .L_4)
	.align		4
.L_4:
        /*001c*/ 	.word	index@(_Z6kernelPdS_iiiiii)
        /*0020*/ 	.word	0x00000000


	//----- nvinfo : EIATTR_MIN_STACK_SIZE
	.align		4
.L_5:
        /*0024*/ 	.byte	0x04, 0x12
        /*0026*/ 	.short	(.L_7 - .L_6)
	.align		4
.L_6:
        /*0028*/ 	.word	index@(_Z6kernelPdS_iiiiii)
        /*002c*/ 	.word	0x00000000
.L_7:


//--------------------- .nv.compat                --------------------------
	.section	.nv.compat,"",@"SHT_CUDA_COMPAT_INFO"
	.align	4
        /*0000*/ 	.byte	0x02, 0x09, 0x00, 0x00, 0x02, 0x02, 0x01, 0x00, 0x02, 0x05, 0x05, 0x00, 0x03, 0x07, 0x01, 0x01
        /*0010*/ 	.byte	0x02, 0x03, 0x00, 0x00, 0x02, 0x06, 0x01, 0x00, 0x04, 0x0b, 0x08, 0x00, 0x01, 0x00, 0x00, 0x00
        /*0020*/ 	.byte	0x00, 0x00, 0x00, 0x00


//--------------------- .nv.info._Z6kernelPdS_iiiiii --------------------------
	.section	.nv.info._Z6kernelPdS_iiiiii,"",@"SHT_CUDA_INFO"
	.sectionflags	@""
	.align	4


	//----- nvinfo : EIATTR_CUDA_API_VERSION
	.align		4
        /*0000*/ 	.byte	0x04, 0x37
        /*0002*/ 	.short	(.L_9 - .L_8)
.L_8:
        /*0004*/ 	.word	0x00000082


	//----- nvinfo : EIATTR_KPARAM_INFO
	.align		4
.L_9:
        /*0008*/ 	.byte	0x04, 0x17
        /*000a*/ 	.short	(.L_11 - .L_10)
.L_10:
        /*000c*/ 	.word	0x00000000
        /*0010*/ 	.short	0x0007
        /*0012*/ 	.short	0x0024
        /*0014*/ 	.byte	0x00, 0xf0, 0x11, 0x00


	//----- nvinfo : EIATTR_KPARAM_INFO
	.align		4
.L_11:
        /*0018*/ 	.byte	0x04, 0x17
        /*001a*/ 	.short	(.L_13 - .L_12)
.L_12:
        /*001c*/ 	.word	0x00000000
        /*0020*/ 	.short	0x0006
        /*0022*/ 	.short	0x0020
        /*0024*/ 	.byte	0x00, 0xf0, 0x11, 0x00


	//----- nvinfo : EIATTR_KPARAM_INFO
	.align		4
.L_13:
        /*0028*/ 	.byte	0x04, 0x17
        /*002a*/ 	.short	(.L_15 - .L_14)
.L_14:
        /*002c*/ 	.word	0x00000000
        /*0030*/ 	.short	0x0005
        /*0032*/ 	.short	0x001c
        /*0034*/ 	.byte	0x00, 0xf0, 0x11, 0x00


	//----- nvinfo : EIATTR_KPARAM_INFO
	.align		4
.L_15:
        /*0038*/ 	.byte	0x04, 0x17
        /*003a*/ 	.short	(.L_17 - .L_16)
.L_16:
        /*003c*/ 	.word	0x00000000
        /*0040*/ 	.short	0x0004
        /*0042*/ 	.short	0x0018
        /*0044*/ 	.byte	0x00, 0xf0, 0x11, 0x00


	//----- nvinfo : EIATTR_KPARAM_INFO
	.align		4
.L_17:
        /*0048*/ 	.byte	0x04, 0x17
        /*004a*/ 	.short	(.L_19 - .L_18)
.L_18:
        /*004c*/ 	.word	0x00000000
        /*0050*/ 	.short	0x0003
        /*0052*/ 	.short	0x0014
        /*0054*/ 	.byte	0x00, 0xf0, 0x11, 0x00


	//----- nvinfo : EIATTR_KPARAM_INFO
	.align		4
.L_19:
        /*0058*/ 	.byte	0x04, 0x17
        /*005a*/ 	.short	(.L_21 - .L_20)
.L_20:
        /*005c*/ 	.word	0x00000000
        /*0060*/ 	.short	0x0002
        /*0062*/ 	.short	0x0010
        /*0064*/ 	.byte	0x00, 0xf0, 0x11, 0x00


	//----- nvinfo : EIATTR_KPARAM_INFO
	.align		4
.L_21:
        /*0068*/ 	.byte	0x04, 0x17
        /*006a*/ 	.short	(.L_23 - .L_22)
.L_22:
        /*006c*/ 	.word	0x00000000
        /*0070*/ 	.short	0x0001
        /*0072*/ 	.short	0x0008
        /*0074*/ 	.byte	0x00, 0xf5, 0x21, 0x00


	//----- nvinfo : EIATTR_KPARAM_INFO
	.align		4
.L_23:
        /*0078*/ 	.byte	0x04, 0x17
        /*007a*/ 	.short	(.L_25 - .L_24)
.L_24:
        /*007c*/ 	.word	0x00000000
        /*0080*/ 	.short	0x0000
        /*0082*/ 	.short	0x0000
        /*0084*/ 	.byte	0x00, 0xf5, 0x21, 0x00


	//----- nvinfo : EIATTR_SPARSE_MMA_MASK
	.align		4
.L_25:
        /*0088*/ 	.byte	0x03, 0x50
        /*008a*/ 	.short	0x0000


	//----- nvinfo : EIATTR_MAXREG_COUNT
	.align		4
        /*008c*/ 	.byte	0x03, 0x1b
        /*008e*/ 	.short	0x00ff


	//----- nvinfo : EIATTR_MERCURY_ISA_VERSION
	.align		4
        /*0090*/ 	.byte	0x03, 0x5f
        /*0092*/ 	.short	0x0101


	//----- nvinfo : EIATTR_VRC_CTA_INIT_COUNT
	.align		4
        /*0094*/ 	.byte	0x02, 0x4a
	.zero		1
	.zero		1


	//----- nvinfo : EIATTR_EXIT_INSTR_OFFSETS
	.align		4
        /*0098*/ 	.byte	0x04, 0x1c
        /*009a*/ 	.short	(.L_27 - .L_26)


	//   ....[0]....
.L_26:
        /*009c*/ 	.word	0x00000110


	//   ....[1]....
        /*00a0*/ 	.word	0x000005e0


	//----- nvinfo : EIATTR_CRS_STACK_SIZE
	.align		4
.L_27:
        /*00a4*/ 	.byte	0x04, 0x1e
        /*00a6*/ 	.short	(.L_29 - .L_28)
.L_28:
        /*00a8*/ 	.word	0x00000000


	//----- nvinfo : EIATTR_CBANK_PARAM_SIZE
	.align		4
.L_29:
        /*00ac*/ 	.byte	0x03, 0x19
        /*00ae*/ 	.short	0x0028


	//----- nvinfo : EIATTR_PARAM_CBANK
	.align		4
        /*00b0*/ 	.byte	0x04, 0x0a
        /*00b2*/ 	.short	(.L_31 - .L_30)
	.align		4
.L_30:
        /*00b4*/ 	.word	index@(.nv.constant0._Z6kernelPdS_iiiiii)
        /*00b8*/ 	.short	0x0380
        /*00ba*/ 	.short	0x0028


	//----- nvinfo : EIATTR_SW_WAR
	.align		4
.L_31:
        /*00bc*/ 	.byte	0x04, 0x36
        /*00be*/ 	.short	(.L_33 - .L_32)
.L_32:
        /*00c0*/ 	.word	0x00000008
.L_33:


//--------------------- .nv.callgraph             --------------------------
	.section	.nv.callgraph,"",@"SHT_CUDA_CALLGRAPH"
	.align	4
	.sectionentsize	8
	.align		4
        /*0000*/ 	.word	0x00000000
	.align		4
        /*0004*/ 	.word	0xffffffff
	.align		4
        /*0008*/ 	.word	0x00000000
	.align		4
        /*000c*/ 	.word	0xfffffffe
	.align		4
        /*0010*/ 	.word	0x00000000
	.align		4
        /*0014*/ 	.word	0xfffffffd
	.align		4
        /*0018*/ 	.word	0x00000000
	.align		4
        /*001c*/ 	.word	0xfffffffc


//--------------------- .text._Z6kernelPdS_iiiiii --------------------------
	.section	.text._Z6kernelPdS_iiiiii,"ax",@progbits
	.align	128
        .global         _Z6kernelPdS_iiiiii
        .type           _Z6kernelPdS_iiiiii,@function
        .size           _Z6kernelPdS_iiiiii,(.L_x_10 - _Z6kernelPdS_iiiiii)
        .other          _Z6kernelPdS_iiiiii,@"STO_CUDA_ENTRY STV_DEFAULT"
_Z6kernelPdS_iiiiii:
.text._Z6kernelPdS_iiiiii:
[----:B------:R-:W-:Y:S01]  /*0000*/  LDC R1, c[0x0][0x37c] ;  /* 0x0000df00ff017b82 */ /* 0x000fe20000000800 */
[----:B------:R-:W0:Y:S07]  /*0010*/  S2R R3, SR_TID.X ;  /* 0x0000000000037919 */ /* 0x000e2e0000002100 */
[----:B------:R-:W0:Y:S01]  /*0020*/  S2UR UR7, SR_CTAID.X ;  /* 0x00000000000779c3 */ /* 0x000e220000002500 */
[----:B------:R-:W1:Y:S01]  /*0030*/  LDCU.64 UR4, c[0x0][0x398] ;  /* 0x00007300ff0477ac */ /* 0x000e620008000a00 */
[----:B------:R-:W2:Y:S01]  /*0040*/  S2R R5, SR_TID.Y ;  /* 0x0000000000057919 */ /* 0x000ea20000002200 */
[----:B------:R-:W3:Y:S05]  /*0050*/  LDCU UR6, c[0x0][0x390] ;  /* 0x00007200ff0677ac */ /* 0x000eea0008000800 */
[----:B------:R-:W0:Y:S08]  /*0060*/  LDC R4, c[0x0][0x360] ;  /* 0x0000d800ff047b82 */ /* 0x000e300000000800 */
[----:B------:R-:W2:Y:S01]  /*0070*/  S2UR UR8, SR_CTAID.Y ;  /* 0x00000000000879c3 */ /* 0x000ea20000002600 */
[----:B-1----:R-:W-:-:S07]  /*0080*/  UIADD3 UR4, UPT, UPT, UR4, -0x1, URZ ;  /* 0xffffffff04047890 */ /* 0x002fce000fffe0ff */
[----:B------:R-:W2:Y:S01]  /*0090*/  LDC R0, c[0x0][0x364] ;  /* 0x0000d900ff007b82 */ /* 0x000ea20000000800 */
[----:B0-----:R-:W-:-:S05]  /*00a0*/  IMAD R4, R4, UR7, R3 ;  /* 0x0000000704047c24 */ /* 0x001fca000f8e0203 */
[----:B------:R-:W-:Y:S01]  /*00b0*/  ISETP.GE.AND P0, PT, R4, 0x1, PT ;  /* 0x000000010400780c */ /* 0x000fe20003f06270 */
[----:B--2---:R-:W-:-:S05]  /*00c0*/  IMAD R0, R0, UR8, R5 ;  /* 0x0000000800007c24 */ /* 0x004fca000f8e0205 */
[----:B------:R-:W-:Y:S01]  /*00d0*/  ISETP.LT.OR P0, PT, R0, UR4, !P0 ;  /* 0x0000000400007c0c */ /* 0x000fe2000c701670 */
[----:B---3--:R-:W-:-:S03]  /*00e0*/  UIADD3 UR4, UPT, UPT, UR6, -0x1, URZ ;  /* 0xffffffff06047890 */ /* 0x008fc6000fffe0ff */
[----:B------:R-:W-:-:S04]  /*00f0*/  ISETP.GE.OR P0, PT, R0, UR5, P0 ;  /* 0x0000000500007c0c */ /* 0x000fc80008706670 */
[----:B------:R-:W-:-:S13]  /*0100*/  ISETP.GE.OR P0, PT, R4, UR4, P0 ;  /* 0x0000000404007c0c */ /* 0x000fda0008706670 */
[----:B------:R-:W-:Y:S05]  /*0110*/  @P0 EXIT ;  /* 0x000000000000094d */ /* 0x000fea0003800000 */
[----:B------:R-:W0:Y:S01]  /*0120*/  LDC R11, c[0x0][0x394] ;  /* 0x0000e500ff0b7b82 */ /* 0x000e220000000800 */
[----:B------:R-:W1:Y:S01]  /*0130*/  LDCU.64 UR4, c[0x0][0x380] ;  /* 0x00007000ff0477ac */ /* 0x000e620008000a00 */
[----:B------:R-:W2:Y:S06]  /*0140*/  LDCU.64 UR6, c[0x0][0x358] ;  /* 0x00006b00ff0677ac */ /* 0x000eac0008000a00 */
[----:B------:R-:W3:Y:S01]  /*0150*/  LDC.64 R8, c[0x0][0x380] ;  /* 0x0000e000ff087b82 */ /* 0x000ee20000000a00 */
[----:B0-----:R-:W-:-:S05]  /*0160*/  IMAD R5, R0, R11, RZ ;  /* 0x0000000b00057224 */ /* 0x001fca00078e02ff */
[----:B------:R-:W-:-:S04]  /*0170*/  IADD3 R0, P0, PT, R4, R5, RZ ;  /* 0x0000000504007210 */ /* 0x000fc80007f1e0ff */
[----:B------:R-:W-:Y:S02]  /*0180*/  LEA.HI.X.SX32 R3, R5, RZ, 0x1, P0 ;  /* 0x000000ff05037211 */ /* 0x000fe400000f0eff */
[C---:B-1----:R-:W-:Y:S01]  /*0190*/  LEA R14, P0, R0.reuse, UR4, 0x3 ;  /* 0x00000004000e7c11 */ /* 0x042fe2000f8018ff */
[----:B------:R-:W0:Y:S03]  /*01a0*/  LDCU UR4, c[0x0][0x3a0] ;  /* 0x00007400ff0477ac */ /* 0x000e260008000800 */
[----:B------:R-:W-:Y:S01]  /*01b0*/  LEA.HI.X R15, R0, UR5, R3, 0x3, P0 ;  /* 0x00000005000f7c11 */ /* 0x000fe200080f1c03 */
[----:B------:R-:W-:-:S04]  /*01c0*/  IMAD.IADD R0, R4, 0x1, R5 ;  /* 0x0000000104007824 */ /* 0x000fc800078e0205 */
[----:B--2---:R-:W2:Y:S01]  /*01d0*/  LDG.E.64 R2, desc[UR6][R14.64+-0x8] ;  /* 0xfffff8060e027981 */ /* 0x004ea2000c1e1b00 */
[----:B---3--:R-:W-:-:S03]  /*01e0*/  IMAD.WIDE R16, R0, 0x8, R8 ;  /* 0x0000000800107825 */ /* 0x008fc600078e0208 */
[----:B------:R1:W2:Y:S04]  /*01f0*/  LDG.E.64 R12, desc[UR6][R14.64+0x8] ;  /* 0x000008060e0c7981 */ /* 0x0002a8000c1e1b00 */
[----:B------:R3:W4:Y:S01]  /*0200*/  LDG.E.64 R6, desc[UR6][R16.64] ;  /* 0x0000000610067981 */ /* 0x000722000c1e1b00 */
[----:B------:R-:W-:Y:S01]  /*0210*/  IADD3 R5, PT, PT, R4, -R11, R5 ;  /* 0x8000000b04057210 */ /* 0x000fe20007ffe005 */
[----:B------:R-:W-:-:S04]  /*0220*/  IMAD.WIDE R10, R11, 0x8, R16 ;  /* 0x000000080b0a7825 */ /* 0x000fc800078e0210 */
[----:B------:R-:W-:Y:S02]  /*0230*/  IMAD.WIDE R8, R5, 0x8, R8 ;  /* 0x0000000805087825 */ /* 0x000fe400078e0208 */
[----:B------:R-:W5:Y:S04]  /*0240*/  LDG.E.64 R10, desc[UR6][R10.64] ;  /* 0x000000060a0a7981 */ /* 0x000f68000c1e1b00 */
[----:B------:R-:W5:Y:S01]  /*0250*/  LDG.E.64 R8, desc[UR6][R8.64] ;  /* 0x0000000608087981 */ /* 0x000f62000c1e1b00 */
[----:B0-----:R-:W-:-:S09]  /*0260*/  UIMAD UR4, UR4, UR4, URZ ;  /* 0x00000004040472a4 */ /* 0x001fd2000f8e02ff */
[----:B------:R-:W0:Y:S01]  /*0270*/  I2F.F64.U32 R4, UR4 ;  /* 0x0000000400047d12 */ /* 0x000e220008201800 */
[----:B-1----:R-:W-:-:S07]  /*0280*/  IMAD.MOV.U32 R14, RZ, RZ, 0x1 ;  /* 0x00000001ff0e7424 */ /* 0x002fce00078e00ff */
[----:B0-----:R-:W3:Y:S02]  /*0290*/  MUFU.RCP64H R15, R5 ;  /* 0x00000005000f7308 */ /* 0x001ee40000001800 */
[----:B---3--:R-:W-:-:S08]  /*02a0*/  DFMA R16, -R4, R14, 1 ;  /* 0x3ff000000410742b */ /* 0x008fd0000000010e */
[----:B------:R-:W-:-:S08]  /*02b0*/  DFMA R16, R16, R16, R16 ;  /* 0x000000101010722b */ /* 0x000fd00000000010 */
[----:B------:R-:W-:-:S08]  /*02c0*/  DFMA R16, R14, R16, R14 ;  /* 0x000000100e10722b */ /* 0x000fd0000000000e */
[----:B------:R-:W-:-:S08]  /*02d0*/  DFMA R14, -R4, R16, 1 ;  /* 0x3ff00000040e742b */ /* 0x000fd00000000110 */
[----:B------:R-:W-:Y:S01]  /*02e0*/  DFMA R14, R16, R14, R16 ;  /* 0x0000000e100e722b */ /* 0x000fe20000000010 */
[----:B------:R-:W-:Y:S01]  /*02f0*/  BSSY.RECONVERGENT B0, `(.L_x_0) ;  /* 0x0000011000007945 */ /* 0x000fe20003800200 */
[----:B--2---:R-:W-:-:S08]  /*0300*/  DADD R2, R2, R12 ;  /* 0x0000000002027229 */ /* 0x004fd0000000000c */
[----:B----4-:R-:W-:-:S08]  /*0310*/  DFMA R12, R6, 2, R2 ;  /* 0x40000000060c782b */ /* 0x010fd00000000002 */
[----:B------:R-:W-:-:S08]  /*0320*/  DMUL R2, R12, R14 ;  /* 0x0000000e0c027228 */ /* 0x000fd00000000000 */
[----:B------:R-:W-:-:S08]  /*0330*/  DFMA R16, -R4, R2, R12 ;  /* 0x000000020410722b */ /* 0x000fd0000000010c */
[----:B------:R-:W-:Y:S02]  /*0340*/  DFMA R2, R14, R16, R2 ;  /* 0x000000100e02722b */ /* 0x000fe40000000002 */
[----:B-----5:R-:W-:Y:S01]  /*0350*/  DADD R8, R8, R10 ;  /* 0x0000000008087229 */ /* 0x020fe2000000000a */
[----:B------:R-:W-:-:S07]  /*0360*/  FSETP.GEU.AND P1, PT, |R13|, 6.5827683646048100446e-37, PT ;  /* 0x036000000d00780b */ /* 0x000fce0003f2e200 */
[----:B------:R-:W-:-:S05]  /*0370*/  FFMA R10, RZ, R5, R3 ;  /* 0x00000005ff0a7223 */ /* 0x000fca0000000003 */
[----:B------:R-:W-:Y:S01]  /*0380*/  FSETP.GT.AND P0, PT, |R10|, 1.469367938527859385e-39, PT ;  /* 0x001000000a00780b */ /* 0x000fe20003f04200 */
[----:B------:R-:W-:-:S12]  /*0390*/  DFMA R6, R6, 2, R8 ;  /* 0x400000000606782b */ /* 0x000fd80000000008 */
[----:B------:R-:W-:Y:S05]  /*03a0*/  @P0 BRA P1, `(.L_x_1) ;  /* 0x0000000000140947 */ /* 0x000fea0000800000 */
[----:B------:R-:W-:Y:S01]  /*03b0*/  IMAD.MOV.U32 R11, RZ, RZ, R5 ;  /* 0x000000ffff0b7224 */ /* 0x000fe200078e0005 */
[----:B------:R-:W-:-:S07]  /*03c0*/  MOV R14, 0x3e0 ;  /* 0x000003e0000e7802 */ /* 0x000fce0000000f00 */
[----:B------:R-:W-:Y:S05]  /*03d0*/  CALL.REL.NOINC `($__internal_0_$__cuda_sm20_div_rn_f64_full) ;  /* 0x0000000000847944 */ /* 0x000fea0003c00000 */
[----:B------:R-:W-:Y:S02]  /*03e0*/  IMAD.MOV.U32 R2, RZ, RZ, R4 ;  /* 0x000000ffff027224 */ /* 0x000fe400078e0004 */
[----:B------:R-:W-:-:S07]  /*03f0*/  IMAD.MOV.U32 R3, RZ, RZ, R5 ;  /* 0x000000ffff037224 */ /* 0x000fce00078e0005 */
.L_x_1:
[----:B------:R-:W-:Y:S05]  /*0400*/  BSYNC.RECONVERGENT B0 ;  /* 0x0000000000007941 */ /* 0x000fea0003800200 */
.L_x_0:
[----:B------:R-:W0:Y:S01]  /*0410*/  LDCU UR4, c[0x0][0x3a4] ;  /* 0x00007480ff0477ac */ /* 0x000e220008000800 */
[----:B------:R-:W-:Y:S01]  /*0420*/  IMAD.MOV.U32 R4, RZ, RZ, 0x1 ;  /* 0x00000001ff047424 */ /* 0x000fe200078e00ff */
[----:B------:R-:W-:Y:S01]  /*0430*/  FSETP.GEU.AND P1, PT, |R7|, 6.5827683646048100446e-37, PT ;  /* 0x036000000700780b */ /* 0x000fe20003f2e200 */
[----:B------:R-:W-:Y:S01]  /*0440*/  BSSY.RECONVERGENT B0, `(.L_x_2) ;  /* 0x0000015000007945 */ /* 0x000fe20003800200 */
[----:B0-----:R-:W-:-:S09]  /*0450*/  UIMAD UR4, UR4, UR4, URZ ;  /* 0x00000004040472a4 */ /* 0x001fd2000f8e02ff */
[----:B------:R-:W0:Y:S08]  /*0460*/  I2F.F64.U32 R8, UR4 ;  /* 0x0000000400087d12 */ /* 0x000e300008201800 */
[----:B0-----:R-:W0:Y:S02]  /*0470*/  MUFU.RCP64H R5, R9 ;  /* 0x0000000900057308 */ /* 0x001e240000001800 */
[----:B0-----:R-:W-:-:S08]  /*0480*/  DFMA R10, -R8, R4, 1 ;  /* 0x3ff00000080a742b */ /* 0x001fd00000000104 */
[----:B------:R-:W-:-:S08]  /*0490*/  DFMA R10, R10, R10, R10 ;  /* 0x0000000a0a0a722b */ /* 0x000fd0000000000a */
[----:B------:R-:W-:-:S08]  /*04a0*/  DFMA R10, R4, R10, R4 ;  /* 0x0000000a040a722b */ /* 0x000fd00000000004 */
[----:B------:R-:W-:-:S08]  /*04b0*/  DFMA R4, -R8, R10, 1 ;  /* 0x3ff000000804742b */ /* 0x000fd0000000010a */
[----:B------:R-:W-:-:S08]  /*04c0*/  DFMA R4, R10, R4, R10 ;  /* 0x000000040a04722b */ /* 0x000fd0000000000a */
[----:B------:R-:W-:-:S08]  /*04d0*/  DMUL R10, R6, R4 ;  /* 0x00000004060a7228 */ /* 0x000fd00000000000 */
[----:B------:R-:W-:-:S08]  /*04e0*/  DFMA R12, -R8, R10, R6 ;  /* 0x0000000a080c722b */ /* 0x000fd00000000106 */
[----:B------:R-:W-:-:S10]  /*04f0*/  DFMA R4, R4, R12, R10 ;  /* 0x0000000c0404722b */ /* 0x000fd4000000000a */
[----:B------:R-:W-:-:S05]  /*0500*/  FFMA R10, RZ, R9, R5 ;  /* 0x00000009ff0a7223 */ /* 0x000fca0000000005 */
[----:B------:R-:W-:-:S13]  /*0510*/  FSETP.GT.AND P0, PT, |R10|, 1.469367938527859385e-39, PT ;  /* 0x001000000a00780b */ /* 0x000fda0003f04200 */
[----:B------:R-:W-:Y:S05]  /*0520*/  @P0 BRA P1, `(.L_x_3) ;  /* 0x0000000000180947 */ /* 0x000fea0000800000 */
[----:B------:R-:W-:Y:S01]  /*0530*/  IMAD.MOV.U32 R12, RZ, RZ, R6 ;  /* 0x000000ffff0c7224 */ /* 0x000fe200078e0006 */
[----:B------:R-:W-:Y:S01]  /*0540*/  MOV R14, 0x590 ;  /* 0x00000590000e7802 */ /* 0x000fe20000000f00 */
[----:B------:R-:W-:Y:S02]  /*0550*/  IMAD.MOV.U32 R13, RZ, RZ, R7 ;  /* 0x000000ffff0d7224 */ /* 0x000fe400078e0007 */
[----:B------:R-:W-:Y:S02]  /*0560*/  IMAD.MOV.U32 R4, RZ, RZ, R8 ;  /* 0x000000ffff047224 */ /* 0x000fe400078e0008 */
[----:B------:R-:W-:-:S07]  /*0570*/  IMAD.MOV.U32 R11, RZ, RZ, R9 ;  /* 0x000000ffff0b7224 */ /* 0x000fce00078e0009 */
[----:B------:R-:W-:Y:S05]  /*0580*/  CALL.REL.NOINC `($__internal_0_$__cuda_sm20_div_rn_f64_full) ;  /* 0x0000000000187944 */ /* 0x000fea0003c00000 */
.L_x_3:
[----:B------:R-:W-:Y:S05]  /*0590*/  BSYNC.RECONVERGENT B0 ;  /* 0x0000000000007941 */ /* 0x000fea0003800200 */
.L_x_2:
[----:B------:R-:W0:Y:S01]  /*05a0*/  LDC.64 R6, c[0x0][0x388] ;  /* 0x0000e200ff067b82 */ /* 0x000e220000000a00 */
[----:B------:R-:W-:Y:S01]  /*05b0*/  DADD R2, R4, R2 ;  /* 0x0000000004027229 */ /* 0x000fe20000000002 */
[----:B0-----:R-:W-:-:S06]  /*05c0*/  IMAD.WIDE R4, R0, 0x8, R6 ;  /* 0x0000000800047825 */ /* 0x001fcc00078e0206 */
[----:B------:R-:W-:Y:S01]  /*05d0*/  STG.E.64 desc[UR6][R4.64], R2 ;  /* 0x0000000204007986 */ /* 0x000fe2000c101b06 */
[----:B------:R-:W-:Y:S05]  /*05e0*/  EXIT ;  /* 0x000000000000794d */ /* 0x000fea0003800000 */
        .weak           $__internal_0_$__cuda_sm20_div_rn_f64_full
        .type           $__internal_0_$__cuda_sm20_div_rn_f64_full,@function
        .size           $__internal_0_$__cuda_sm20_div_rn_f64_full,(.L_x_10 - $__internal_0_$__cuda_sm20_div_rn_f64_full)
$__internal_0_$__cuda_sm20_div_rn_f64_full:
[C---:B------:R-:W-:Y:S01]  /*05f0*/  FSETP.GEU.AND P0, PT, |R11|.reuse, 1.469367938527859385e-39, PT ;  /* 0x001000000b00780b */ /* 0x040fe20003f0e200 */
[--C-:B------:R-:W-:Y:S01]  /*0600*/  IMAD.MOV.U32 R10, RZ, RZ, R4.reuse ;  /* 0x000000ffff0a7224 */ /* 0x100fe200078e0004 */
[----:B------:R-:W-:Y:S01]  /*0610*/  LOP3.LUT R8, R11, 0x800fffff, RZ, 0xc0, !PT ;  /* 0x800fffff0b087812 */ /* 0x000fe200078ec0ff */
[----:B------:R-:W-:Y:S01]  /*0620*/  IMAD.MOV.U32 R18, RZ, RZ, 0x1 ;  /* 0x00000001ff127424 */ /* 0x000fe200078e00ff */
[C---:B------:R-:W-:Y:S01]  /*0630*/  FSETP.GEU.AND P2, PT, |R13|.reuse, 1.469367938527859385e-39, PT ;  /* 0x001000000d00780b */ /* 0x040fe20003f4e200 */
[----:B------:R-:W-:Y:S01]  /*0640*/  BSSY.RECONVERGENT B1, `(.L_x_4) ;  /* 0x0000054000017945 */ /* 0x000fe20003800200 */
[----:B------:R-:W-:Y:S01]  /*0650*/  LOP3.LUT R9, R8, 0x3ff00000, RZ, 0xfc, !PT ;  /* 0x3ff0000008097812 */ /* 0x000fe200078efcff */
[----:B------:R-:W-:Y:S01]  /*0660*/  IMAD.MOV.U32 R8, RZ, RZ, R4 ;  /* 0x000000ffff087224 */ /* 0x000fe200078e0004 */
[----:B------:R-:W-:Y:S02]  /*0670*/  LOP3.LUT R16, R13, 0x7ff00000, RZ, 0xc0, !PT ;  /* 0x7ff000000d107812 */ /* 0x000fe400078ec0ff */
[----:B------:R-:W-:-:S03]  /*0680*/  LOP3.LUT R17, R11, 0x7ff00000, RZ, 0xc0, !PT ;  /* 0x7ff000000b117812 */ /* 0x000fc600078ec0ff */
[----:B------:R-:W-:Y:S01]  /*0690*/  @!P0 DMUL R8, R10, 8.98846567431157953865e+307 ;  /* 0x7fe000000a088828 */ /* 0x000fe20000000000 */
[C---:B------:R-:W-:Y:S01]  /*06a0*/  ISETP.GE.U32.AND P1, PT, R16.reuse, R17, PT ;  /* 0x000000111000720c */ /* 0x040fe20003f26070 */
[----:B------:R-:W-:Y:S02]  /*06b0*/  IMAD.MOV.U32 R24, RZ, RZ, R16 ;  /* 0x000000ffff187224 */ /* 0x000fe400078e0010 */
[----:B------:R-:W-:Y:S01]  /*06c0*/  @!P2 LOP3.LUT R15, R11, 0x7ff00000, RZ, 0xc0, !PT ;  /* 0x7ff000000b0fa812 */ /* 0x000fe200078ec0ff */
[----:B------:R-:W-:Y:S01]  /*06d0*/  IMAD.MOV.U32 R25, RZ, RZ, R17 ;  /* 0x000000ffff197224 */ /* 0x000fe200078e0011 */
[----:B------:R-:W0:Y:S02]  /*06e0*/  MUFU.RCP64H R19, R9 ;  /* 0x0000000900137308 */ /* 0x000e240000001800 */
[----:B------:R-:W-:Y:S01]  /*06f0*/  @!P2 ISETP.GE.U32.AND P3, PT, R16, R15, PT ;  /* 0x0000000f1000a20c */ /* 0x000fe20003f66070 */
[----:B------:R-:W-:Y:S01]  /*0700*/  IMAD.MOV.U32 R15, RZ, RZ, 0x1ca00000 ;  /* 0x1ca00000ff0f7424 */ /* 0x000fe200078e00ff */
[----:B------:R-:W-:-:S04]  /*0710*/  @!P0 LOP3.LUT R25, R9, 0x7ff00000, RZ, 0xc0, !PT ;  /* 0x7ff0000009198812 */ /* 0x000fc800078ec0ff */
[----:B------:R-:W-:Y:S01]  /*0720*/  @!P2 SEL R21, R15, 0x63400000, !P3 ;  /* 0x634000000f15a807 */ /* 0x000fe20005800000 */
[----:B------:R-:W-:-:S03]  /*0730*/  VIADD R26, R25, 0xffffffff ;  /* 0xffffffff191a7836 */ /* 0x000fc60000000000 */
[----:B------:R-:W-:-:S04]  /*0740*/  @!P2 LOP3.LUT R22, R21, 0x80000000, R13, 0xf8, !PT ;  /* 0x800000001516a812 */ /* 0x000fc800078ef80d */
[----:B------:R-:W-:Y:S01]  /*0750*/  @!P2 LOP3.LUT R23, R22, 0x100000, RZ, 0xfc, !PT ;  /* 0x001000001617a812 */ /* 0x000fe200078efcff */
[----:B0-----:R-:W-:Y:S01]  /*0760*/  DFMA R4, R18, -R8, 1 ;  /* 0x3ff000001204742b */ /* 0x001fe20000000808 */
[----:B------:R-:W-:-:S07]  /*0770*/  @!P2 IMAD.MOV.U32 R22, RZ, RZ, RZ ;  /* 0x000000ffff16a224 */ /* 0x000fce00078e00ff */
[----:B------:R-:W-:-:S08]  /*0780*/  DFMA R4, R4, R4, R4 ;  /* 0x000000040404722b */ /* 0x000fd00000000004 */
[----:B------:R-:W-:Y:S01]  /*0790*/  DFMA R18, R18, R4, R18 ;  /* 0x000000041212722b */ /* 0x000fe20000000012 */
[----:B------:R-:W-:Y:S01]  /*07a0*/  SEL R5, R15, 0x63400000, !P1 ;  /* 0x634000000f057807 */ /* 0x000fe20004800000 */
[----:B------:R-:W-:-:S03]  /*07b0*/  IMAD.MOV.U32 R4, RZ, RZ, R12 ;  /* 0x000000ffff047224 */ /* 0x000fc600078e000c */
[----:B------:R-:W-:-:S03]  /*07c0*/  LOP3.LUT R5, R5, 0x800fffff, R13, 0xf8, !PT ;  /* 0x800fffff05057812 */ /* 0x000fc600078ef80d */
[----:B------:R-:W-:-:S03]  /*07d0*/  DFMA R20, R18, -R8, 1 ;  /* 0x3ff000001214742b */ /* 0x000fc60000000808 */
[----:B------:R-:W-:-:S05]  /*07e0*/  @!P2 DFMA R4, R4, 2, -R22 ;  /* 0x400000000404a82b */ /* 0x000fca0000000816 */
[----:B------:R-:W-:-:S05]  /*07f0*/  DFMA R18, R18, R20, R18 ;  /* 0x000000141212722b */ /* 0x000fca0000000012 */
[----:B------:R-:W-:-:S03]  /*0800*/  @!P2 LOP3.LUT R24, R5, 0x7ff00000, RZ, 0xc0, !PT ;  /* 0x7ff000000518a812 */ /* 0x000fc600078ec0ff */
[----:B------:R-:W-:Y:S02]  /*0810*/  DMUL R20, R18, R4 ;  /* 0x0000000412147228 */ /* 0x000fe40000000000 */
[----:B------:R-:W-:-:S05]  /*0820*/  VIADD R17, R24, 0xffffffff ;  /* 0xffffffff18117836 */ /* 0x000fca0000000000 */
[----:B------:R-:W-:Y:S01]  /*0830*/  ISETP.GT.U32.AND P0, PT, R17, 0x7feffffe, PT ;  /* 0x7feffffe1100780c */ /* 0x000fe20003f04070 */
[----:B------:R-:W-:-:S03]  /*0840*/  DFMA R22, R20, -R8, R4 ;  /* 0x800000081416722b */ /* 0x000fc60000000004 */
[----:B------:R-:W-:-:S05]  /*0850*/  ISETP.GT.U32.OR P0, PT, R26, 0x7feffffe, P0 ;  /* 0x7feffffe1a00780c */ /* 0x000fca0000704470 */
[----:B------:R-:W-:-:S08]  /*0860*/  DFMA R18, R18, R22, R20 ;  /* 0x000000161212722b */ /* 0x000fd00000000014 */
[----:B------:R-:W-:Y:S05]  /*0870*/  @P0 BRA `(.L_x_5) ;  /* 0x00000000006c0947 */ /* 0x000fea0003800000 */
[----:B------:R-:W-:Y:S01]  /*0880*/  LOP3.LUT R13, R11, 0x7ff00000, RZ, 0xc0, !PT ;  /* 0x7ff000000b0d7812 */ /* 0x000fe200078ec0ff */
[----:B------:R-:W-:-:S03]  /*0890*/  IMAD.MOV.U32 R20, RZ, RZ, RZ ;  /* 0x000000ffff147224 */ /* 0x000fc600078e00ff */
[CC--:B------:R-:W-:Y:S02]  /*08a0*/  VIADDMNMX R12, R16.reuse, -R13.reuse, 0xb9600000, !PT ;  /* 0xb9600000100c7446 */ /* 0x0c0fe4000780090d */
[----:B------:R-:W-:Y:S02]  /*08b0*/  ISETP.GE.U32.AND P0, PT, R16, R13, PT ;  /* 0x0000000d1000720c */ /* 0x000fe40003f06070 */
[----:B------:R-:W-:Y:S02]  /*08c0*/  VIMNMX R12, PT, PT, R12, 0x46a00000, PT ;  /* 0x46a000000c0c7848 */ /* 0x000fe40003fe0100 */
[----:B------:R-:W-:-:S05]  /*08d0*/  SEL R15, R15, 0x63400000, !P0 ;  /* 0x634000000f0f7807 */ /* 0x000fca0004000000 */
[----:B------:R-:W-:-:S04]  /*08e0*/  IMAD.IADD R12, R12, 0x1, -R15 ;  /* 0x000000010c0c7824 */ /* 0x000fc800078e0a0f */
[----:B------:R-:W-:-:S06]  /*08f0*/  VIADD R21, R12, 0x7fe00000 ;  /* 0x7fe000000c157836 */ /* 0x000fcc0000000000 */
[----:B------:R-:W-:-:S10]  /*0900*/  DMUL R16, R18, R20 ;  /* 0x0000001412107228 */ /* 0x000fd40000000000 */
[----:B------:R-:W-:-:S13]  /*0910*/  FSETP.GTU.AND P0, PT, |R17|, 1.469367938527859385e-39, PT ;  /* 0x001000001100780b */ /* 0x000fda0003f0c200 */
[----:B------:R-:W-:Y:S05]  /*0920*/  @P0 BRA `(.L_x_6) ;  /* 0x0000000000940947 */ /* 0x000fea0003800000 */
[----:B------:R-:W-:Y:S01]  /*0930*/  DFMA R4, R18, -R8, R4 ;  /* 0x800000081204722b */ /* 0x000fe20000000004 */
[----:B------:R-:W-:-:S09]  /*0940*/  IMAD.MOV.U32 R20, RZ, RZ, RZ ;  /* 0x000000ffff147224 */ /* 0x000fd200078e00ff */
[C---:B------:R-:W-:Y:S02]  /*0950*/  FSETP.NEU.AND P0, PT, R5.reuse, RZ, PT ;  /* 0x000000ff0500720b */ /* 0x040fe40003f0d000 */
[----:B------:R-:W-:-:S04]  /*0960*/  LOP3.LUT R11, R5, 0x80000000, R11, 0x48, !PT ;  /* 0x80000000050b7812 */ /* 0x000fc800078e480b */
[----:B------:R-:W-:-:S07]  /*0970*/  LOP3.LUT R21, R11, R21, RZ, 0xfc, !PT ;  /* 0x000000150b157212 */ /* 0x000fce00078efcff */
[----:B------:R-:W-:Y:S05]  /*0980*/  @!P0 BRA `(.L_x_6) ;  /* 0x00000000007c8947 */ /* 0x000fea0003800000 */
[----:B------:R-:W-:Y:S02]  /*0990*/  IMAD.MOV R5, RZ, RZ, -R12 ;  /* 0x000000ffff057224 */ /* 0x000fe400078e0a0c */
[----:B------:R-:W-:-:S06]  /*09a0*/  IMAD.MOV.U32 R4, RZ, RZ, RZ ;  /* 0x000000ffff047224 */ /* 0x000fcc00078e00ff */
[----:B------:R-:W-:Y:S02]  /*09b0*/  DFMA R4, R16, -R4, R18 ;  /* 0x800000041004722b */ /* 0x000fe40000000012 */
[----:B------:R-:W-:-:S04]  /*09c0*/  DMUL.RP R18, R18, R20 ;  /* 0x0000001412127228 */ /* 0x000fc80000008000 */
[----:B------:R-:W-:-:S04]  /*09d0*/  IADD3 R4, PT, PT, -R12, -0x43300000, RZ ;  /* 0xbcd000000c047810 */ /* 0x000fc80007ffe1ff */
[----:B------:R-:W-:Y:S02]  /*09e0*/  FSETP.NEU.AND P0, PT, |R5|, R4, PT ;  /* 0x000000040500720b */ /* 0x000fe40003f0d200 */
[----:B------:R-:W-:Y:S02]  /*09f0*/  LOP3.LUT R11, R19, R11, RZ, 0x3c, !PT ;  /* 0x0000000b130b7212 */ /* 0x000fe400078e3cff */
[----:B------:R-:W-:Y:S02]  /*0a00*/  FSEL R16, R18, R16, !P0 ;  /* 0x0000001012107208 */ /* 0x000fe40004000000 */
[----:B------:R-:W-:Y:S01]  /*0a10*/  FSEL R17, R11, R17, !P0 ;  /* 0x000000110b117208 */ /* 0x000fe20004000000 */
[----:B------:R-:W-:Y:S06]  /*0a20*/  BRA `(.L_x_6) ;  /* 0x0000000000547947 */ /* 0x000fec0003800000 */
.L_x_5:
[----:B------:R-:W-:-:S14]  /*0a30*/  DSETP.NAN.AND P0, PT, R12, R12, PT ;  /* 0x0000000c0c00722a */ /* 0x000fdc0003f08000 */
[----:B------:R-:W-:Y:S05]  /*0a40*/  @P0 BRA `(.L_x_7) ;  /* 0x0000000000440947 */ /* 0x000fea0003800000 */
[----:B------:R-:W-:-:S14]  /*0a50*/  DSETP.NAN.AND P0, PT, R10, R10, PT ;  /* 0x0000000a0a00722a */ /* 0x000fdc0003f08000 */
[----:B------:R-:W-:Y:S05]  /*0a60*/  @P0 BRA `(.L_x_8) ;  /* 0x0000000000300947 */ /* 0x000fea0003800000 */
[----:B------:R-:W-:Y:S01]  /*0a70*/  ISETP.NE.AND P0, PT, R24, R25, PT ;  /* 0x000000191800720c */ /* 0x000fe20003f05270 */
[----:B------:R-:W-:Y:S02]  /*0a80*/  IMAD.MOV.U32 R16, RZ, RZ, 0x0 ;  /* 0x00000000ff107424 */ /* 0x000fe400078e00ff */
[----:B------:R-:W-:-:S10]  /*0a90*/  IMAD.MOV.U32 R17, RZ, RZ, -0x80000 ;  /* 0xfff80000ff117424 */ /* 0x000fd400078e00ff */
[----:B------:R-:W-:Y:S05]  /*0aa0*/  @!P0 BRA `(.L_x_6) ;  /* 0x0000000000348947 */ /* 0x000fea0003800000 */
[----:B------:R-:W-:Y:S02]  /*0ab0*/  ISETP.NE.AND P0, PT, R24, 0x7ff00000, PT ;  /* 0x7ff000001800780c */ /* 0x000fe40003f05270 */
[----:B------:R-:W-:Y:S02]  /*0ac0*/  LOP3.LUT R17, R13, 0x80000000, R11, 0x48, !PT ;  /* 0x800000000d117812 */ /* 0x000fe400078e480b */
[----:B------:R-:W-:-:S13]  /*0ad0*/  ISETP.EQ.OR P0, PT, R25, RZ, !P0 ;  /* 0x000000ff1900720c */ /* 0x000fda0004702670 */
[----:B------:R-:W-:Y:S01]  /*0ae0*/  @P0 LOP3.LUT R4, R17, 0x7ff00000, RZ, 0xfc, !PT ;  /* 0x7ff0000011040812 */ /* 0x000fe200078efcff */
[----:B------:R-:W-:Y:S02]  /*0af0*/  @!P0 IMAD.MOV.U32 R16, RZ, RZ, RZ ;  /* 0x000000ffff108224 */ /* 0x000fe400078e00ff */
[----:B------:R-:W-:Y:S02]  /*0b00*/  @P0 IMAD.MOV.U32 R16, RZ, RZ, RZ ;  /* 0x000000ffff100224 */ /* 0x000fe400078e00ff */
[----:B------:R-:W-:Y:S01]  /*0b10*/  @P0 IMAD.MOV.U32 R17, RZ, RZ, R4 ;  /* 0x000000ffff110224 */ /* 0x000fe200078e0004 */
[----:B------:R-:W-:Y:S06]  /*0b20*/  BRA `(.L_x_6) ;  /* 0x0000000000147947 */ /* 0x000fec0003800000 */
.L_x_8:
[----:B------:R-:W-:Y:S01]  /*0b30*/  LOP3.LUT R17, R11, 0x80000, RZ, 0xfc, !PT ;  /* 0x000800000b117812 */ /* 0x000fe200078efcff */
[----:B------:R-:W-:Y:S01]  /*0b40*/  IMAD.MOV.U32 R16, RZ, RZ, R10 ;  /* 0x000000ffff107224 */ /* 0x000fe200078e000a */
[----:B------:R-:W-:Y:S06]  /*0b50*/  BRA `(.L_x_6) ;  /* 0x0000000000087947 */ /* 0x000fec0003800000 */
.L_x_7:
[----:B------:R-:W-:Y:S01]  /*0b60*/  LOP3.LUT R17, R13, 0x80000, RZ, 0xfc, !PT ;  /* 0x000800000d117812 */ /* 0x000fe200078efcff */
[----:B------:R-:W-:-:S07]  /*0b70*/  IMAD.MOV.U32 R16, RZ, RZ, R12 ;  /* 0x000000ffff107224 */ /* 0x000fce00078e000c */
.L_x_6:
[----:B------:R-:W-:Y:S05]  /*0b80*/  BSYNC.RECONVERGENT B1 ;  /* 0x0000000000017941 */ /* 0x000fea0003800200 */
.L_x_4:
[----:B------:R-:W-:Y:S02]  /*0b90*/  IMAD.MOV.U32 R15, RZ, RZ, 0x0 ;  /* 0x00000000ff0f7424 */ /* 0x000fe400078e00ff */
[----:B------:R-:W-:Y:S02]  /*0ba0*/  IMAD.MOV.U32 R4, RZ, RZ, R16 ;  /* 0x000000ffff047224 */ /* 0x000fe400078e0010 */
[----:B------:R-:W-:Y:S01]  /*0bb0*/  IMAD.MOV.U32 R5, RZ, RZ, R17 ;  /* 0x000000ffff057224 */ /* 0x000fe200078e0011 */
[----:B------:R-:W-:Y:S06]  /*0bc0*/  RET.REL.NODEC R14 `(_Z6kernelPdS_iiiiii) ;  /* 0xfffffff40e0c7950 */ /* 0x000fec0003c3ffff */
.L_x_9:
[----:B------:R-:W-:-:S00]  /*0bd0*/  BRA `(.L_x_9) ;  /* 0xfffffffc00fc7947 */ /* 0x000fc0000383ffff */
[----:B------:R-:W-:-:S00]  /*0be0*/  NOP ;  /* 0x0000000000007918 */ /* 0x000fc00000000000 */
        /* <DEDUP_REMOVED lines=9> */
.L_x_10:


//--------------------- .nv.shared.reserved.0     --------------------------
	.section	.nv.shared.reserved.0,"aw",@nobits
	.weak		__nv_reservedSMEM_offset_0_alias
	.size		__nv_reservedSMEM_offset_0_alias, 0, 64
	.other		__nv_reservedSMEM_offset_0_alias,@"STO_CUDA_RESERVED_SHARED STV_DEFAULT"
__nv_reservedSMEM_offset_0_alias:
	.zero		0
	.zero		64


//--------------------- .nv.constant0._Z6kernelPdS_iiiiii --------------------------
	.section	.nv.constant0._Z6kernelPdS_iiiiii,"a",@progbits
	.sectionflags	@""
	.align	4
.nv.constant0._Z6kernelPdS_iiiiii:
	.zero		936


//--------------------- SYMBOLS --------------------------

	.type		.nv.reservedSmem.offset0,@object
	.size		.nv.reservedSmem.offset0,0x4
